//
// Generated by NVIDIA NVVM Compiler
//
// Compiler Build ID: CL-36424714
// Cuda compilation tools, release 13.0, V13.0.88
// Based on NVVM 20.0.0
//

.version 9.0
.target sm_100
.address_size 64

	// .globl	_Z3dotPfS_S_
.global .align 4 .b8 cache[32768];

.visible .entry _Z3dotPfS_S_(
	.param .u64 .ptr .align 1 _Z3dotPfS_S__param_0,
	.param .u64 .ptr .align 1 _Z3dotPfS_S__param_1,
	.param .u64 .ptr .align 1 _Z3dotPfS_S__param_2
)
{
	.reg .pred 	%p<7>;
	.reg .b32 	%r<17>;
	.reg .b32 	%f<14>;
	.reg .b64 	%rd<20>;

	ld.param.u64 	%rd4, [_Z3dotPfS_S__param_0];
	ld.param.u64 	%rd5, [_Z3dotPfS_S__param_1];
	ld.param.u64 	%rd6, [_Z3dotPfS_S__param_2];
	mov.u32 	%r10, %tid.x;
	mov.u32 	%r1, %ctaid.x;
	mov.u32 	%r2, %ntid.x;
	mul.lo.s32 	%r3, %r1, %r2;
	add.s32 	%r4, %r3, %r10;
	setp.gt.s32 	%p1, %r4, 34603007;
	mov.f32 	%f13, 0f00000000;
	@%p1 bra 	$L__BB0_3;
	mov.u32 	%r11, %nctaid.x;
	mul.lo.s32 	%r5, %r2, %r11;
	cvta.to.global.u64 	%rd1, %rd4;
	cvta.to.global.u64 	%rd2, %rd5;
	mov.f32 	%f13, 0f00000000;
	mov.u32 	%r15, %r4;
$L__BB0_2:
	mul.wide.s32 	%rd7, %r15, 4;
	add.s64 	%rd8, %rd1, %rd7;
	ld.global.f32 	%f6, [%rd8];
	add.s64 	%rd9, %rd2, %rd7;
	ld.global.f32 	%f7, [%rd9];
	fma.rn.f32 	%f13, %f6, %f7, %f13;
	add.s32 	%r15, %r15, %r5;
	setp.lt.s32 	%p2, %r15, 34603008;
	@%p2 bra 	$L__BB0_2;
$L__BB0_3:
	mul.wide.s32 	%rd10, %r4, 4;
	mov.u64 	%rd11, cache;
	add.s64 	%rd3, %rd11, %rd10;
	st.global.f32 	[%rd3], %f13;
	bar.sync 	0;
	setp.lt.u32 	%p3, %r2, 2;
	@%p3 bra 	$L__BB0_8;
	mov.u32 	%r16, %r2;
$L__BB0_5:
	shr.u32 	%r9, %r16, 1;
	add.s32 	%r12, %r9, %r3;
	setp.ge.u32 	%p4, %r4, %r12;
	@%p4 bra 	$L__BB0_7;
	shl.b32 	%r13, %r9, 2;
	cvt.u64.u32 	%rd12, %r13;
	add.s64 	%rd13, %rd3, %rd12;
	ld.global.f32 	%f8, [%rd13];
	ld.global.f32 	%f9, [%rd3];
	add.f32 	%f10, %f8, %f9;
	st.global.f32 	[%rd3], %f10;
$L__BB0_7:
	bar.sync 	0;
	setp.gt.u32 	%p5, %r16, 3;
	mov.u32 	%r16, %r9;
	@%p5 bra 	$L__BB0_5;
$L__BB0_8:
	rem.u32 	%r14, %r4, %r2;
	setp.ne.s32 	%p6, %r14, 0;
	@%p6 bra 	$L__BB0_10;
	mul.wide.u32 	%rd14, %r3, 4;
	add.s64 	%rd16, %rd11, %rd14;
	ld.global.f32 	%f11, [%rd16];
	cvta.to.global.u64 	%rd17, %rd6;
	mul.wide.u32 	%rd18, %r1, 4;
	add.s64 	%rd19, %rd17, %rd18;
	st.global.f32 	[%rd19], %f11;
$L__BB0_10:
	ret;

}


// ===== COMPILED SASS (sm_100) =====

	.target	sm_100

	.elftype	@"ET_EXEC"


//--------------------- .note.nv.tkinfo           --------------------------
	.section	.note.nv.tkinfo,"",@"SHT_NOTE"
	.sectionflags	@"SHF_NOTE_NV_TKINFO"
	.tkinfo
        /*0018*/ 	.word	0x00000002
        /*0030*/ 	.string	""
        /*0030*/ 	.string	"ptxas"
        /*0030*/ 	.string	"Cuda compilation tools, release 13.0, V13.0.88"
        /*0030*/ 	.string	"Build cuda_13.0.r13.0/compiler.36424714_0"
        /*0030*/ 	.string	"-arch sm_100 -m 64 "



//--------------------- .note.nv.cuinfo           --------------------------
	.section	.note.nv.cuinfo,"",@"SHT_NOTE"
	.sectionflags	@"SHF_NOTE_NV_CUINFO"
        /*0018*/ 	.short	0x0002
        /*001a*/ 	.short	0x0064
        /*001c*/ 	.short	0x0082
	.zero		2


//--------------------- .nv.info                  --------------------------
	.section	.nv.info,"",@"SHT_CUDA_INFO"
	.align	4


	//----- nvinfo : EIATTR_REGCOUNT
	.align		4
        /*0000*/ 	.byte	0x04, 0x2f
        /*0002*/ 	.short	(.L_2 - .L_1)
	.align		4
.L_1:
        /*0004*/ 	.word	index@(_Z3dotPfS_S_)
        /*0008*/ 	.word	0x00000014


	//----- nvinfo : EIATTR_FRAME_SIZE
	.align		4
.L_2:
        /*000c*/ 	.byte	0x04, 0x11
        /*000e*/ 	.short	(.L_4 - .L_3)
	.align		4
.L_3:
        /*0010*/ 	.word	index@(_Z3dotPfS_S_)
        /*0014*/ 	.word	0x00000000


	//----- nvinfo : EIATTR_MIN_STACK_SIZE
	.align		4
.L_4:
        /*0018*/ 	.byte	0x04, 0x12
        /*001a*/ 	.short	(.L_6 - .L_5)
	.align		4
.L_5:
        /*001c*/ 	.word	index@(_Z3dotPfS_S_)
        /*0020*/ 	.word	0x00000000
.L_6:


//--------------------- .nv.compat                --------------------------
	.section	.nv.compat,"",@"SHT_CUDA_COMPAT_INFO"
	.align	4
        /*0000*/ 	.byte	0x02, 0x09, 0x00, 0x00, 0x02, 0x02, 0x01, 0x00, 0x02, 0x05, 0x05, 0x00, 0x03, 0x07, 0x01, 0x01
        /*0010*/ 	.byte	0x02, 0x03, 0x00, 0x00, 0x02, 0x06, 0x01, 0x00, 0x04, 0x0b, 0x08, 0x00, 0x09, 0x00, 0x00, 0x00
        /*0020*/ 	.byte	0x00, 0x00, 0x00, 0x00


//--------------------- .nv.info._Z3dotPfS_S_     --------------------------
	.section	.nv.info._Z3dotPfS_S_,"",@"SHT_CUDA_INFO"
	.sectionflags	@""
	.align	4


	//----- nvinfo : EIATTR_CUDA_API_VERSION
	.align		4
        /*0000*/ 	.byte	0x04, 0x37
        /*0002*/ 	.short	(.L_8 - .L_7)
.L_7:
        /*0004*/ 	.word	0x00000082


	//----- nvinfo : EIATTR_KPARAM_INFO
	.align		4
.L_8:
        /*0008*/ 	.byte	0x04, 0x17
        /*000a*/ 	.short	(.L_10 - .L_9)
.L_9:
        /*000c*/ 	.word	0x00000000
        /*0010*/ 	.short	0x0002
        /*0012*/ 	.short	0x0010
        /*0014*/ 	.byte	0x00, 0xf5, 0x21, 0x00


	//----- nvinfo : EIATTR_KPARAM_INFO
	.align		4
.L_10:
        /*0018*/ 	.byte	0x04, 0x17
        /*001a*/ 	.short	(.L_12 - .L_11)
.L_11:
        /*001c*/ 	.word	0x00000000
        /*0020*/ 	.short	0x0001
        /*0022*/ 	.short	0x0008
        /*0024*/ 	.byte	0x00, 0xf5, 0x21, 0x00


	//----- nvinfo : EIATTR_KPARAM_INFO
	.align		4
.L_12:
        /*0028*/ 	.byte	0x04, 0x17
        /*002a*/ 	.short	(.L_14 - .L_13)
.L_13:
        /*002c*/ 	.word	0x00000000
        /*0030*/ 	.short	0x0000
        /*0032*/ 	.short	0x0000
        /*0034*/ 	.byte	0x00, 0xf5, 0x21, 0x00


	//----- nvinfo : EIATTR_SPARSE_MMA_MASK
	.align		4
.L_14:
        /*0038*/ 	.byte	0x03, 0x50
        /*003a*/ 	.short	0x0000


	//----- nvinfo : EIATTR_MAXREG_COUNT
	.align		4
        /*003c*/ 	.byte	0x03, 0x1b
        /*003e*/ 	.short	0x00ff


	//----- nvinfo : EIATTR_NUM_BARRIERS
	.align		4
        /*0040*/ 	.byte	0x02, 0x4c
        /*0042*/ 	.byte	0x01
	.zero		1


	//----- nvinfo : EIATTR_MERCURY_ISA_VERSION
	.align		4
        /*0044*/ 	.byte	0x03, 0x5f
        /*0046*/ 	.short	0x0101


	//----- nvinfo : EIATTR_VRC_CTA_INIT_COUNT
	.align		4
        /*0048*/ 	.byte	0x02, 0x4a
	.zero		1
	.zero		1


	//----- nvinfo : EIATTR_EXIT_INSTR_OFFSETS
	.align		4
        /*004c*/ 	.byte	0x04, 0x1c
        /*004e*/ 	.short	(.L_16 - .L_15)


	//   ....[0]....
.L_15:
        /*0050*/ 	.word	0x00000430


	//   ....[1]....
        /*0054*/ 	.word	0x000004a0


	//----- nvinfo : EIATTR_CRS_STACK_SIZE
	.align		4
.L_16:
        /*0058*/ 	.byte	0x04, 0x1e
        /*005a*/ 	.short	(.L_18 - .L_17)
.L_17:
        /*005c*/ 	.word	0x00000000


	//----- nvinfo : EIATTR_CBANK_PARAM_SIZE
	.align		4
.L_18:
        /*0060*/ 	.byte	0x03, 0x19
        /*0062*/ 	.short	0x0018


	//----- nvinfo : EIATTR_PARAM_CBANK
	.align		4
        /*0064*/ 	.byte	0x04, 0x0a
        /*0066*/ 	.short	(.L_20 - .L_19)
	.align		4
.L_19:
        /*0068*/ 	.word	index@(.nv.constant0._Z3dotPfS_S_)
        /*006c*/ 	.short	0x0380
        /*006e*/ 	.short	0x0018


	//----- nvinfo : EIATTR_SW_WAR
	.align		4
.L_20:
        /*0070*/ 	.byte	0x04, 0x36
        /*0072*/ 	.short	(.L_22 - .L_21)
.L_21:
        /*0074*/ 	.word	0x00000008
.L_22:


//--------------------- .nv.callgraph             --------------------------
	.section	.nv.callgraph,"",@"SHT_CUDA_CALLGRAPH"
	.align	4
	.sectionentsize	8
	.align		4
        /*0000*/ 	.word	0x00000000
	.align		4
        /*0004*/ 	.word	0xffffffff
	.align		4
        /*0008*/ 	.word	0x00000000
	.align		4
        /*000c*/ 	.word	0xfffffffe
	.align		4
        /*0010*/ 	.word	0x00000000
	.align		4
        /*0014*/ 	.word	0xfffffffd
	.align		4
        /*0018*/ 	.word	0x00000000
	.align		4
        /*001c*/ 	.word	0xfffffffc


//--------------------- .nv.constant4             --------------------------
	.section	.nv.constant4,"a",@progbits
	.align	8
	.align		8
.nv.constant4:
        /*0000*/ 	.dword	cache


//--------------------- .text._Z3dotPfS_S_        --------------------------
	.section	.text._Z3dotPfS_S_,"ax",@progbits
	.align	128
        .global         _Z3dotPfS_S_
        .type           _Z3dotPfS_S_,@function
        .size           _Z3dotPfS_S_,(.L_x_8 - _Z3dotPfS_S_)
        .other          _Z3dotPfS_S_,@"STO_CUDA_ENTRY STV_DEFAULT"
_Z3dotPfS_S_:
.text._Z3dotPfS_S_:
[----:B------:R-:W-:Y:S01]  /*0000*/  LDC R1, c[0x0][0x37c] ;  /* 0x0000df00ff017b82 */ /* 0x000fe20000000800 */
[----:B------:R-:W0:Y:S01]  /*0010*/  S2R R0, SR_CTAID.X ;  /* 0x0000000000007919 */ /* 0x000e220000002500 */
[----:B------:R-:W0:Y:S06]  /*0020*/  LDCU UR6, c[0x0][0x360] ;  /* 0x00006c00ff0677ac */ /* 0x000e2c0008000800 */
[----:B------:R-:W1:Y:S01]  /*0030*/  LDC.64 R2, c[0x4][RZ] ;  /* 0x01000000ff027b82 */ /* 0x000e620000000a00 */
[----:B------:R-:W-:Y:S01]  /*0040*/  BSSY.RECONVERGENT B0, `(.L_x_0) ;  /* 0x0000017000007945 */ /* 0x000fe20003800200 */
[----:B------:R-:W2:Y:S01]  /*0050*/  S2R R5, SR_TID.X ;  /* 0x0000000000057919 */ /* 0x000ea20000002100 */
[----:B------:R-:W3:Y:S01]  /*0060*/  LDCU.64 UR4, c[0x0][0x358] ;  /* 0x00006b00ff0477ac */ /* 0x000ee20008000a00 */
[----:B------:R-:W-:-:S02]  /*0070*/  IMAD.MOV.U32 R15, RZ, RZ, RZ ;  /* 0x000000ffff0f7224 */ /* 0x000fc400078e00ff */
[----:B0-----:R-:W-:-:S05]  /*0080*/  IMAD R4, R0, UR6, RZ ;  /* 0x0000000600047c24 */ /* 0x001fca000f8e02ff */
[----:B--2---:R-:W-:-:S04]  /*0090*/  IADD3 R5, PT, PT, R4, R5, RZ ;  /* 0x0000000504057210 */ /* 0x004fc80007ffe0ff */
[C---:B------:R-:W-:Y:S01]  /*00a0*/  ISETP.GT.AND P0, PT, R5.reuse, 0x20fffff, PT ;  /* 0x020fffff0500780c */ /* 0x040fe20003f04270 */
[----:B-1----:R-:W-:-:S12]  /*00b0*/  IMAD.WIDE R2, R5, 0x4, R2 ;  /* 0x0000000405027825 */ /* 0x002fd800078e0202 */
[----:B---3--:R-:W-:Y:S05]  /*00c0*/  @P0 BRA `(.L_x_1) ;  /* 0x0000000000380947 */ /* 0x008fea0003800000 */
[----:B------:R-:W0:Y:S01]  /*00d0*/  LDC R14, c[0x0][0x370] ;  /* 0x0000dc00ff0e7b82 */ /* 0x000e220000000800 */
[----:B------:R-:W-:Y:S02]  /*00e0*/  HFMA2 R15, -RZ, RZ, 0, 0 ;  /* 0x00000000ff0f7431 */ /* 0x000fe400000001ff */
[----:B------:R-:W-:-:S05]  /*00f0*/  IMAD.MOV.U32 R17, RZ, RZ, R5 ;  /* 0x000000ffff117224 */ /* 0x000fca00078e0005 */
[----:B------:R-:W1:Y:S08]  /*0100*/  LDC.64 R10, c[0x0][0x380] ;  /* 0x0000e000ff0a7b82 */ /* 0x000e700000000a00 */
[----:B------:R-:W2:Y:S01]  /*0110*/  LDC.64 R12, c[0x0][0x388] ;  /* 0x0000e200ff0c7b82 */ /* 0x000ea20000000a00 */
[----:B0-----:R-:W-:-:S07]  /*0120*/  IMAD R14, R14, UR6, RZ ;  /* 0x000000060e0e7c24 */ /* 0x001fce000f8e02ff */
.L_x_2:
[----:B-1----:R-:W-:-:S04]  /*0130*/  IMAD.WIDE R6, R17, 0x4, R10 ;  /* 0x0000000411067825 */ /* 0x002fc800078e020a */
[----:B--2---:R-:W-:Y:S02]  /*0140*/  IMAD.WIDE R8, R17, 0x4, R12 ;  /* 0x0000000411087825 */ /* 0x004fe400078e020c */
[----:B------:R-:W2:Y:S04]  /*0150*/  LDG.E R6, desc[UR4][R6.64] ;  /* 0x0000000406067981 */ /* 0x000ea8000c1e1900 */
[----:B------:R-:W2:Y:S01]  /*0160*/  LDG.E R8, desc[UR4][R8.64] ;  /* 0x0000000408087981 */ /* 0x000ea2000c1e1900 */
[----:B------:R-:W-:-:S04]  /*0170*/  IADD3 R17, PT, PT, R14, R17, RZ ;  /* 0x000000110e117210 */ /* 0x000fc80007ffe0ff */
[----:B------:R-:W-:Y:S01]  /*0180*/  ISETP.GE.AND P0, PT, R17, 0x2100000, PT ;  /* 0x021000001100780c */ /* 0x000fe20003f06270 */
[----:B--2---:R-:W-:-:S12]  /*0190*/  FFMA R15, R6, R8, R15 ;  /* 0x00000008060f7223 */ /* 0x004fd8000000000f */
[----:B------:R-:W-:Y:S05]  /*01a0*/  @!P0 BRA `(.L_x_2) ;  /* 0xfffffffc00e08947 */ /* 0x000fea000383ffff */
.L_x_1:
[----:B------:R-:W-:Y:S05]  /*01b0*/  BSYNC.RECONVERGENT B0 ;  /* 0x0000000000007941 */ /* 0x000fea0003800200 */
.L_x_0:
[----:B------:R0:W-:Y:S01]  /*01c0*/  STG.E desc[UR4][R2.64], R15 ;  /* 0x0000000f02007986 */ /* 0x0001e2000c101904 */
[----:B------:R-:W-:Y:S01]  /*01d0*/  UISETP.GE.U32.AND UP0, UPT, UR6, 0x2, UPT ;  /* 0x000000020600788c */ /* 0x000fe2000bf06070 */
[----:B------:R-:W-:Y:S08]  /*01e0*/  BAR.SYNC.DEFER_BLOCKING 0x0 ;  /* 0x0000000000007b1d */ /* 0x000ff00000010000 */
[----:B------:R-:W-:Y:S05]  /*01f0*/  BRA.U !UP0, `(.L_x_3) ;  /* 0x0000000108447547 */ /* 0x000fea000b800000 */
[----:B------:R-:W-:-:S07]  /*0200*/  IMAD.U32 R8, RZ, RZ, UR6 ;  /* 0x00000006ff087e24 */ /* 0x000fce000f8e00ff */
.L_x_6:
[----:B------:R-:W-:Y:S01]  /*0210*/  SHF.R.U32.HI R11, RZ, 0x1, R8 ;  /* 0x00000001ff0b7819 */ /* 0x000fe20000011608 */
[----:B------:R-:W-:Y:S03]  /*0220*/  BSSY.RECONVERGENT B0, `(.L_x_4) ;  /* 0x000000a000007945 */ /* 0x000fe60003800200 */
[----:B------:R-:W-:-:S04]  /*0230*/  IADD3 R6, PT, PT, R4, R11, RZ ;  /* 0x0000000b04067210 */ /* 0x000fc80007ffe0ff */
[----:B------:R-:W-:-:S13]  /*0240*/  ISETP.GE.U32.AND P0, PT, R5, R6, PT ;  /* 0x000000060500720c */ /* 0x000fda0003f06070 */
[----:B-1----:R-:W-:Y:S05]  /*0250*/  @P0 BRA `(.L_x_5) ;  /* 0x0000000000180947 */ /* 0x002fea0003800000 */
[----:B------:R-:W-:Y:S01]  /*0260*/  LEA R6, P0, R11, R2, 0x2 ;  /* 0x000000020b067211 */ /* 0x000fe200078010ff */
[----:B------:R-:W2:Y:S04]  /*0270*/  LDG.E R9, desc[UR4][R2.64] ;  /* 0x0000000402097981 */ /* 0x000ea8000c1e1900 */
[----:B------:R-:W-:-:S05]  /*0280*/  IMAD.X R7, RZ, RZ, R3, P0 ;  /* 0x000000ffff077224 */ /* 0x000fca00000e0603 */
[----:B------:R-:W2:Y:S02]  /*0290*/  LDG.E R6, desc[UR4][R6.64] ;  /* 0x0000000406067981 */ /* 0x000ea4000c1e1900 */
[----:B--2---:R-:W-:-:S05]  /*02a0*/  FADD R9, R6, R9 ;  /* 0x0000000906097221 */ /* 0x004fca0000000000 */
[----:B------:R1:W-:Y:S02]  /*02b0*/  STG.E desc[UR4][R2.64], R9 ;  /* 0x0000000902007986 */ /* 0x0003e4000c101904 */
.L_x_5:
[----:B------:R-:W-:Y:S05]  /*02c0*/  BSYNC.RECONVERGENT B0 ;  /* 0x0000000000007941 */ /* 0x000fea0003800200 */
.L_x_4:
[----:B------:R-:W-:Y:S01]  /*02d0*/  BAR.SYNC.DEFER_BLOCKING 0x0 ;  /* 0x0000000000007b1d */ /* 0x000fe20000010000 */
[----:B------:R-:W-:Y:S02]  /*02e0*/  ISETP.GT.U32.AND P0, PT, R8, 0x3, PT ;  /* 0x000000030800780c */ /* 0x000fe40003f04070 */
[----:B------:R-:W-:-:S11]  /*02f0*/  MOV R8, R11 ;  /* 0x0000000b00087202 */ /* 0x000fd60000000f00 */
[----:B------:R-:W-:Y:S05]  /*0300*/  @P0 BRA `(.L_x_6) ;  /* 0xfffffffc00c00947 */ /* 0x000fea000383ffff */
.L_x_3:
[----:B------:R-:W2:Y:S01]  /*0310*/  I2F.U32.RP R6, UR6 ;  /* 0x0000000600067d06 */ /* 0x000ea20008209000 */
[----:B------:R-:W-:-:S07]  /*0320*/  ISETP.NE.U32.AND P1, PT, RZ, UR6, PT ;  /* 0x00000006ff007c0c */ /* 0x000fce000bf25070 */
[----:B--2---:R-:W0:Y:S02]  /*0330*/  MUFU.RCP R6, R6 ;  /* 0x0000000600067308 */ /* 0x004e240000001000 */
[----:B01----:R-:W-:-:S06]  /*0340*/  VIADD R2, R6, 0xffffffe ;  /* 0x0ffffffe06027836 */ /* 0x003fcc0000000000 */
[----:B------:R0:W1:Y:S02]  /*0350*/  F2I.FTZ.U32.TRUNC.NTZ R3, R2 ;  /* 0x0000000200037305 */ /* 0x000064000021f000 */
[----:B0-----:R-:W-:Y:S01]  /*0360*/  HFMA2 R2, -RZ, RZ, 0, 0 ;  /* 0x00000000ff027431 */ /* 0x001fe200000001ff */
[----:B-1----:R-:W-:-:S05]  /*0370*/  IADD3 R7, PT, PT, RZ, -R3, RZ ;  /* 0x80000003ff077210 */ /* 0x002fca0007ffe0ff */
[----:B------:R-:W-:-:S04]  /*0380*/  IMAD R7, R7, UR6, RZ ;  /* 0x0000000607077c24 */ /* 0x000fc8000f8e02ff */
[----:B------:R-:W-:-:S06]  /*0390*/  IMAD.HI.U32 R8, R3, R7, R2 ;  /* 0x0000000703087227 */ /* 0x000fcc00078e0002 */
[----:B------:R-:W-:-:S04]  /*03a0*/  IMAD.HI.U32 R8, R8, R5, RZ ;  /* 0x0000000508087227 */ /* 0x000fc800078e00ff */
[----:B------:R-:W-:-:S04]  /*03b0*/  IMAD.MOV R8, RZ, RZ, -R8 ;  /* 0x000000ffff087224 */ /* 0x000fc800078e0a08 */
[----:B------:R-:W-:-:S05]  /*03c0*/  IMAD R5, R8, UR6, R5 ;  /* 0x0000000608057c24 */ /* 0x000fca000f8e0205 */
[----:B------:R-:W-:-:S13]  /*03d0*/  ISETP.GE.U32.AND P0, PT, R5, UR6, PT ;  /* 0x0000000605007c0c */ /* 0x000fda000bf06070 */
[----:B------:R-:W-:-:S04]  /*03e0*/  @P0 IADD3 R5, PT, PT, R5, -UR6, RZ ;  /* 0x8000000605050c10 */ /* 0x000fc8000fffe0ff */
[----:B------:R-:W-:-:S13]  /*03f0*/  ISETP.GE.U32.AND P0, PT, R5, UR6, PT ;  /* 0x0000000605007c0c */ /* 0x000fda000bf06070 */
[----:B------:R-:W-:Y:S02]  /*0400*/  @P0 IADD3 R5, PT, PT, R5, -UR6, RZ ;  /* 0x8000000605050c10 */ /* 0x000fe4000fffe0ff */
[----:B------:R-:W-:-:S04]  /*0410*/  @!P1 LOP3.LUT R5, RZ, UR6, RZ, 0x33, !PT ;  /* 0x00000006ff059c12 */ /* 0x000fc8000f8e33ff */
[----:B------:R-:W-:-:S13]  /*0420*/  ISETP.NE.AND P0, PT, R5, RZ, PT ;  /* 0x000000ff0500720c */ /* 0x000fda0003f05270 */
[----:B------:R-:W-:Y:S05]  /*0430*/  @P0 EXIT ;  /* 0x000000000000094d */ /* 0x000fea0003800000 */
[----:B------:R-:W0:Y:S02]  /*0440*/  LDC.64 R2, c[0x4][RZ] ;  /* 0x01000000ff027b82 */ /* 0x000e240000000a00 */
[----:B0-----:R-:W-:-:S06]  /*0450*/  IMAD.WIDE.U32 R4, R4, 0x4, R2 ;  /* 0x0000000404047825 */ /* 0x001fcc00078e0002 */
[----:B------:R-:W0:Y:S01]  /*0460*/  LDC.64 R2, c[0x0][0x390] ;  /* 0x0000e400ff027b82 */ /* 0x000e220000000a00 */
[----:B------:R-:W2:Y:S01]  /*0470*/  LDG.E R5, desc[UR4][R4.64] ;  /* 0x0000000404057981 */ /* 0x000ea2000c1e1900 */
[----:B0-----:R-:W-:-:S05]  /*0480*/  IMAD.WIDE.U32 R2, R0, 0x4, R2 ;  /* 0x0000000400027825 */ /* 0x001fca00078e0002 */
[----:B--2---:R-:W-:Y:S01]  /*0490*/  STG.E desc[UR4][R2.64], R5 ;  /* 0x0000000502007986 */ /* 0x004fe2000c101904 */
[----:B------:R-:W-:Y:S05]  /*04a0*/  EXIT ;  /* 0x000000000000794d */ /* 0x000fea0003800000 */
.L_x_7:
[----:B------:R-:W-:-:S00]  /*04b0*/  BRA `(.L_x_7) ;  /* 0xfffffffc00fc7947 */ /* 0x000fc0000383ffff */
[----:B------:R-:W-:-:S00]  /*04c0*/  NOP ;  /* 0x0000000000007918 */ /* 0x000fc00000000000 */
        /* <DEDUP_REMOVED lines=11> */
.L_x_8:


//--------------------- .nv.shared.reserved.0     --------------------------
	.section	.nv.shared.reserved.0,"aw",@nobits
	.weak		__nv_reservedSMEM_offset_0_alias
	.size		__nv_reservedSMEM_offset_0_alias, 0, 64
	.other		__nv_reservedSMEM_offset_0_alias,@"STO_CUDA_RESERVED_SHARED STV_DEFAULT"
__nv_reservedSMEM_offset_0_alias:
	.zero		0
	.zero		64


//--------------------- .nv.global                --------------------------
	.section	.nv.global,"aw",@nobits
	.align	4
.nv.global:
	.type		cache,@object
	.size		cache,(.L_0 - cache)
cache:
	.zero		32768
.L_0:


//--------------------- .nv.constant0._Z3dotPfS_S_ --------------------------
	.section	.nv.constant0._Z3dotPfS_S_,"a",@progbits
	.sectionflags	@""
	.align	4
.nv.constant0._Z3dotPfS_S_:
	.zero		920


//--------------------- SYMBOLS --------------------------

	.type		.nv.reservedSmem.offset0,@object
	.size		.nv.reservedSmem.offset0,0x4
